//
// Generated by NVIDIA NVVM Compiler
//
// Compiler Build ID: CL-36424714
// Cuda compilation tools, release 13.0, V13.0.88
// Based on NVVM 20.0.0
//

.version 9.0
.target sm_100
.address_size 64

	// .globl	_Z14sumArraysOnGpuPdS_S_
.extern .func  (.param .b32 func_retval0) vprintf
(
	.param .b64 vprintf_param_0,
	.param .b64 vprintf_param_1
)
;
.global .align 1 .b8 $str[89] = {116, 104, 114, 101, 97, 100, 73, 100, 120, 58, 40, 37, 100, 44, 32, 37, 100, 44, 32, 37, 100, 41, 32, 98, 108, 111, 99, 107, 73, 100, 120, 58, 40, 37, 100, 44, 32, 37, 100, 44, 32, 37, 100, 41, 32, 98, 108, 111, 99, 107, 68, 105, 109, 58, 40, 37, 100, 44, 32, 37, 100, 44, 32, 37, 100, 41, 32, 103, 114, 105, 100, 68, 105, 109, 58, 40, 37, 100, 44, 32, 37, 100, 44, 32, 37, 100, 41, 10};

.visible .entry _Z14sumArraysOnGpuPdS_S_(
	.param .u64 .ptr .align 1 _Z14sumArraysOnGpuPdS_S__param_0,
	.param .u64 .ptr .align 1 _Z14sumArraysOnGpuPdS_S__param_1,
	.param .u64 .ptr .align 1 _Z14sumArraysOnGpuPdS_S__param_2
)
{
	.local .align 16 .b8 	__local_depot0[48];
	.reg .b64 	%SP;
	.reg .b64 	%SPL;
	.reg .b32 	%r<20>;
	.reg .b64 	%rd<15>;
	.reg .b64 	%fd<4>;

	mov.u64 	%SPL, __local_depot0;
	cvta.local.u64 	%SP, %SPL;
	ld.param.u64 	%rd1, [_Z14sumArraysOnGpuPdS_S__param_0];
	ld.param.u64 	%rd2, [_Z14sumArraysOnGpuPdS_S__param_1];
	ld.param.u64 	%rd3, [_Z14sumArraysOnGpuPdS_S__param_2];
	cvta.to.global.u64 	%rd4, %rd3;
	cvta.to.global.u64 	%rd5, %rd2;
	cvta.to.global.u64 	%rd6, %rd1;
	add.u64 	%rd7, %SP, 0;
	add.u64 	%rd8, %SPL, 0;
	mov.u32 	%r1, %nctaid.x;
	shl.b32 	%r2, %r1, 4;
	mov.u32 	%r3, %tid.x;
	mov.u32 	%r4, %tid.y;
	shl.b32 	%r5, %r4, 2;
	add.s32 	%r6, %r5, %r3;
	add.s32 	%r7, %r2, %r6;
	add.s32 	%r8, %r7, -16;
	mul.wide.s32 	%rd9, %r8, 8;
	add.s64 	%rd10, %rd6, %rd9;
	ld.global.f64 	%fd1, [%rd10];
	add.s64 	%rd11, %rd5, %rd9;
	ld.global.f64 	%fd2, [%rd11];
	add.f64 	%fd3, %fd1, %fd2;
	add.s64 	%rd12, %rd4, %rd9;
	st.global.f64 	[%rd12], %fd3;
	mov.u32 	%r9, %tid.z;
	mov.u32 	%r10, %ctaid.x;
	mov.u32 	%r11, %ctaid.y;
	mov.u32 	%r12, %ctaid.z;
	mov.u32 	%r13, %ntid.x;
	mov.u32 	%r14, %ntid.y;
	mov.u32 	%r15, %ntid.z;
	mov.u32 	%r16, %nctaid.y;
	mov.u32 	%r17, %nctaid.z;
	st.local.v4.u32 	[%rd8], {%r3, %r4, %r9, %r10};
	st.local.v4.u32 	[%rd8+16], {%r11, %r12, %r13, %r14};
	st.local.v4.u32 	[%rd8+32], {%r15, %r1, %r16, %r17};
	mov.u64 	%rd13, $str;
	cvta.global.u64 	%rd14, %rd13;
	{ // callseq 0, 0
	.param .b64 param0;
	st.param.b64 	[param0], %rd14;
	.param .b64 param1;
	st.param.b64 	[param1], %rd7;
	.param .b32 retval0;
	call.uni (retval0), 
	vprintf, 
	(
	param0, 
	param1
	);
	ld.param.b32 	%r18, [retval0];
	} // callseq 0
	ret;

}


// ===== COMPILED SASS (sm_100) =====

	.target	sm_100

	.elftype	@"ET_EXEC"


//--------------------- .note.nv.tkinfo           --------------------------
	.section	.note.nv.tkinfo,"",@"SHT_NOTE"
	.sectionflags	@"SHF_NOTE_NV_TKINFO"
	.tkinfo
        /*0018*/ 	.word	0x00000002
        /*0030*/ 	.string	""
        /*0030*/ 	.string	"ptxas"
        /*0030*/ 	.string	"Cuda compilation tools, release 13.0, V13.0.88"
        /*0030*/ 	.string	"Build cuda_13.0.r13.0/compiler.36424714_0"
        /*0030*/ 	.string	"-arch sm_100 -m 64 "



//--------------------- .note.nv.cuinfo           --------------------------
	.section	.note.nv.cuinfo,"",@"SHT_NOTE"
	.sectionflags	@"SHF_NOTE_NV_CUINFO"
        /*0018*/ 	.short	0x0002
        /*001a*/ 	.short	0x0064
        /*001c*/ 	.short	0x0082
	.zero		2


//--------------------- .nv.info                  --------------------------
	.section	.nv.info,"",@"SHT_CUDA_INFO"
	.align	4


	//----- nvinfo : EIATTR_REGCOUNT
	.align		4
        /*0000*/ 	.byte	0x04, 0x2f
        /*0002*/ 	.short	(.L_2 - .L_1)
	.align		4
.L_1:
        /*0004*/ 	.word	index@(_Z14sumArraysOnGpuPdS_S_)
        /*0008*/ 	.word	0x0000001a


	//----- nvinfo : EIATTR_FRAME_SIZE
	.align		4
.L_2:
        /*000c*/ 	.byte	0x04, 0x11
        /*000e*/ 	.short	(.L_4 - .L_3)
	.align		4
.L_3:
        /*0010*/ 	.word	index@(_Z14sumArraysOnGpuPdS_S_)
        /*0014*/ 	.word	0x00000030


	//----- nvinfo : EIATTR_MIN_STACK_SIZE
	.align		4
.L_4:
        /*0018*/ 	.byte	0x04, 0x12
        /*001a*/ 	.short	(.L_6 - .L_5)
	.align		4
.L_5:
        /*001c*/ 	.word	index@(_Z14sumArraysOnGpuPdS_S_)
        /*0020*/ 	.word	0x00000030
.L_6:


//--------------------- .nv.compat                --------------------------
	.section	.nv.compat,"",@"SHT_CUDA_COMPAT_INFO"
	.align	4
        /*0000*/ 	.byte	0x02, 0x09, 0x00, 0x00, 0x02, 0x02, 0x01, 0x00, 0x02, 0x05, 0x05, 0x00, 0x03, 0x07, 0x01, 0x01
        /*0010*/ 	.byte	0x02, 0x03, 0x00, 0x00, 0x02, 0x06, 0x01, 0x00, 0x04, 0x0b, 0x08, 0x00, 0x01, 0x00, 0x00, 0x00
        /*0020*/ 	.byte	0x00, 0x00, 0x00, 0x00


//--------------------- .nv.info._Z14sumArraysOnGpuPdS_S_ --------------------------
	.section	.nv.info._Z14sumArraysOnGpuPdS_S_,"",@"SHT_CUDA_INFO"
	.sectionflags	@""
	.align	4


	//----- nvinfo : EIATTR_CUDA_API_VERSION
	.align		4
        /*0000*/ 	.byte	0x04, 0x37
        /*0002*/ 	.short	(.L_8 - .L_7)
.L_7:
        /*0004*/ 	.word	0x00000082


	//----- nvinfo : EIATTR_KPARAM_INFO
	.align		4
.L_8:
        /*0008*/ 	.byte	0x04, 0x17
        /*000a*/ 	.short	(.L_10 - .L_9)
.L_9:
        /*000c*/ 	.word	0x00000000
        /*0010*/ 	.short	0x0002
        /*0012*/ 	.short	0x0010
        /*0014*/ 	.byte	0x00, 0xf5, 0x21, 0x00


	//----- nvinfo : EIATTR_KPARAM_INFO
	.align		4
.L_10:
        /*0018*/ 	.byte	0x04, 0x17
        /*001a*/ 	.short	(.L_12 - .L_11)
.L_11:
        /*001c*/ 	.word	0x00000000
        /*0020*/ 	.short	0x0001
        /*0022*/ 	.short	0x0008
        /*0024*/ 	.byte	0x00, 0xf5, 0x21, 0x00


	//----- nvinfo : EIATTR_KPARAM_INFO
	.align		4
.L_12:
        /*0028*/ 	.byte	0x04, 0x17
        /*002a*/ 	.short	(.L_14 - .L_13)
.L_13:
        /*002c*/ 	.word	0x00000000
        /*0030*/ 	.short	0x0000
        /*0032*/ 	.short	0x0000
        /*0034*/ 	.byte	0x00, 0xf5, 0x21, 0x00


	//----- nvinfo : EIATTR_SPARSE_MMA_MASK
	.align		4
.L_14:
        /*0038*/ 	.byte	0x03, 0x50
        /*003a*/ 	.short	0x0000


	//----- nvinfo : EIATTR_MAXREG_COUNT
	.align		4
        /*003c*/ 	.byte	0x03, 0x1b
        /*003e*/ 	.short	0x00ff


	//----- nvinfo : EIATTR_EXTERNS
	.align		4
        /*0040*/ 	.byte	0x04, 0x0f
        /*0042*/ 	.short	(.L_16 - .L_15)


	//   ....[0]....
	.align		4
.L_15:
        /*0044*/ 	.word	index@(vprintf)


	//----- nvinfo : EIATTR_MERCURY_ISA_VERSION
	.align		4
.L_16:
        /*0048*/ 	.byte	0x03, 0x5f
        /*004a*/ 	.short	0x0101


	//----- nvinfo : EIATTR_VRC_CTA_INIT_COUNT
	.align		4
        /*004c*/ 	.byte	0x02, 0x4a
	.zero		1
	.zero		1


	//----- nvinfo : EIATTR_SYSCALL_OFFSETS
	.align		4
        /*0050*/ 	.byte	0x04, 0x46
        /*0052*/ 	.short	(.L_18 - .L_17)


	//   ....[0]....
.L_17:
        /*0054*/ 	.word	0x00000290


	//----- nvinfo : EIATTR_EXIT_INSTR_OFFSETS
	.align		4
.L_18:
        /*0058*/ 	.byte	0x04, 0x1c
        /*005a*/ 	.short	(.L_20 - .L_19)


	//   ....[0]....
.L_19:
        /*005c*/ 	.word	0x000002a0


	//----- nvinfo : EIATTR_CBANK_PARAM_SIZE
	.align		4
.L_20:
        /*0060*/ 	.byte	0x03, 0x19
        /*0062*/ 	.short	0x0018


	//----- nvinfo : EIATTR_PARAM_CBANK
	.align		4
        /*0064*/ 	.byte	0x04, 0x0a
        /*0066*/ 	.short	(.L_22 - .L_21)
	.align		4
.L_21:
        /*0068*/ 	.word	index@(.nv.constant0._Z14sumArraysOnGpuPdS_S_)
        /*006c*/ 	.short	0x0380
        /*006e*/ 	.short	0x0018


	//----- nvinfo : EIATTR_SW_WAR
	.align		4
.L_22:
        /*0070*/ 	.byte	0x04, 0x36
        /*0072*/ 	.short	(.L_24 - .L_23)
.L_23:
        /*0074*/ 	.word	0x00000008
.L_24:


//--------------------- .nv.callgraph             --------------------------
	.section	.nv.callgraph,"",@"SHT_CUDA_CALLGRAPH"
	.align	4
	.sectionentsize	8
	.align		4
        /*0000*/ 	.word	0x00000000
	.align		4
        /*0004*/ 	.word	0xffffffff
	.align		4
        /*0008*/ 	.word	index@(_Z14sumArraysOnGpuPdS_S_)
	.align		4
        /*000c*/ 	.word	index@(vprintf)
	.align		4
        /*0010*/ 	.word	0x00000000
	.align		4
        /*0014*/ 	.word	0xfffffffe
	.align		4
        /*0018*/ 	.word	0x00000000
	.align		4
        /*001c*/ 	.word	0xfffffffd
	.align		4
        /*0020*/ 	.word	0x00000000
	.align		4
        /*0024*/ 	.word	0xfffffffc


//--------------------- .nv.constant4             --------------------------
	.section	.nv.constant4,"a",@progbits
	.align	8
	.align		8
.nv.constant4:
        /*0000*/ 	.dword	vprintf
	.align		8
        /*0008*/ 	.dword	$str


//--------------------- .text._Z14sumArraysOnGpuPdS_S_ --------------------------
	.section	.text._Z14sumArraysOnGpuPdS_S_,"ax",@progbits
	.align	128
        .global         _Z14sumArraysOnGpuPdS_S_
        .type           _Z14sumArraysOnGpuPdS_S_,@function
        .size           _Z14sumArraysOnGpuPdS_S_,(.L_x_2 - _Z14sumArraysOnGpuPdS_S_)
        .other          _Z14sumArraysOnGpuPdS_S_,@"STO_CUDA_ENTRY STV_DEFAULT"
_Z14sumArraysOnGpuPdS_S_:
.text._Z14sumArraysOnGpuPdS_S_:
[----:B------:R-:W0:Y:S01]  /*0000*/  LDC R1, c[0x0][0x37c] ;  /* 0x0000df00ff017b82 */ /* 0x000e220000000800 */
[----:B------:R-:W1:Y:S01]  /*0010*/  S2R R12, SR_TID.X ;  /* 0x00000000000c7919 */ /* 0x000e620000002100 */
[----:B------:R-:W2:Y:S06]  /*0020*/  LDCU UR7, c[0x0][0x2fc] ;  /* 0x00005f80ff0777ac */ /* 0x000eac0008000800 */
[----:B------:R-:W3:Y:S01]  /*0030*/  LDC R9, c[0x0][0x370] ;  /* 0x0000dc00ff097b82 */ /* 0x000ee20000000800 */
[----:B0-----:R-:W-:Y:S01]  /*0040*/  IADD3 R1, PT, PT, R1, -0x30, RZ ;  /* 0xffffffd001017810 */ /* 0x001fe20007ffe0ff */
[----:B------:R-:W1:Y:S01]  /*0050*/  S2R R13, SR_TID.Y ;  /* 0x00000000000d7919 */ /* 0x000e620000002200 */
[----:B------:R-:W0:Y:S05]  /*0060*/  LDCU.64 UR4, c[0x0][0x358] ;  /* 0x00006b00ff0477ac */ /* 0x000e2a0008000a00 */
[----:B------:R-:W4:Y:S08]  /*0070*/  LDC.64 R2, c[0x0][0x380] ;  /* 0x0000e000ff027b82 */ /* 0x000f300000000a00 */
[----:B------:R-:W5:Y:S01]  /*0080*/  LDC.64 R4, c[0x0][0x388] ;  /* 0x0000e200ff047b82 */ /* 0x000f620000000a00 */
[----:B------:R-:W2:Y:S01]  /*0090*/  S2R R14, SR_TID.Z ;  /* 0x00000000000e7919 */ /* 0x000ea20000002300 */
[----:B------:R-:W2:Y:S06]  /*00a0*/  S2R R15, SR_CTAID.X ;  /* 0x00000000000f7919 */ /* 0x000eac0000002500 */
[----:B------:R-:W2:Y:S01]  /*00b0*/  LDC.64 R20, c[0x0][0x390] ;  /* 0x0000e400ff147b82 */ /* 0x000ea20000000a00 */
[----:B------:R-:W2:Y:S01]  /*00c0*/  S2R R16, SR_CTAID.Y ;  /* 0x0000000000107919 */ /* 0x000ea20000002600 */
[----:B------:R-:W2:Y:S01]  /*00d0*/  S2R R17, SR_CTAID.Z ;  /* 0x0000000000117919 */ /* 0x000ea20000002700 */
[----:B------:R-:W2:Y:S01]  /*00e0*/  LDCU UR6, c[0x0][0x2f8] ;  /* 0x00005f00ff0677ac */ /* 0x000ea20008000800 */
[----:B-1----:R-:W-:Y:S01]  /*00f0*/  LEA R0, R13, R12, 0x2 ;  /* 0x0000000c0d007211 */ /* 0x002fe200078e10ff */
[----:B------:R-:W1:Y:S04]  /*0100*/  LDCU.64 UR8, c[0x4][0x8] ;  /* 0x01000100ff0877ac */ /* 0x000e680008000a00 */
[----:B---3--:R-:W-:-:S05]  /*0110*/  IMAD R0, R9, 0x10, R0 ;  /* 0x0000001009007824 */ /* 0x008fca00078e0200 */
[----:B------:R-:W-:-:S05]  /*0120*/  IADD3 R7, PT, PT, R0, -0x10, RZ ;  /* 0xfffffff000077810 */ /* 0x000fca0007ffe0ff */
[----:B----4-:R-:W-:-:S04]  /*0130*/  IMAD.WIDE R2, R7, 0x8, R2 ;  /* 0x0000000807027825 */ /* 0x010fc800078e0202 */
[C---:B-----5:R-:W-:Y:S02]  /*0140*/  IMAD.WIDE R4, R7.reuse, 0x8, R4 ;  /* 0x0000000807047825 */ /* 0x060fe400078e0204 */
[----:B0-----:R-:W3:Y:S04]  /*0150*/  LDG.E.64 R2, desc[UR4][R2.64] ;  /* 0x0000000402027981 */ /* 0x001ee8000c1e1b00 */
[----:B------:R-:W3:Y:S01]  /*0160*/  LDG.E.64 R4, desc[UR4][R4.64] ;  /* 0x0000000404047981 */ /* 0x000ee2000c1e1b00 */
[----:B------:R-:W0:Y:S01]  /*0170*/  LDC R18, c[0x0][0x360] ;  /* 0x0000d800ff127b82 */ /* 0x000e220000000800 */
[----:B--2---:R-:W-:Y:S01]  /*0180*/  IMAD.WIDE R20, R7, 0x8, R20 ;  /* 0x0000000807147825 */ /* 0x004fe200078e0214 */
[----:B------:R-:W-:Y:S01]  /*0190*/  MOV R0, 0x0 ;  /* 0x0000000000007802 */ /* 0x000fe20000000f00 */
[----:B------:R2:W-:Y:S01]  /*01a0*/  STL.128 [R1], R12 ;  /* 0x0000000c01007387 */ /* 0x0005e20000100c00 */
[----:B------:R-:W-:-:S04]  /*01b0*/  IADD3 R6, P0, PT, R1, UR6, RZ ;  /* 0x0000000601067c10 */ /* 0x000fc8000ff1e0ff */
[----:B------:R-:W0:Y:S01]  /*01c0*/  LDC R19, c[0x0][0x364] ;  /* 0x0000d900ff137b82 */ /* 0x000e220000000800 */
[----:B------:R-:W-:-:S07]  /*01d0*/  IMAD.X R7, RZ, RZ, UR7, P0 ;  /* 0x00000007ff077e24 */ /* 0x000fce00080e06ff */
[----:B------:R-:W4:Y:S08]  /*01e0*/  LDC R8, c[0x0][0x368] ;  /* 0x0000da00ff087b82 */ /* 0x000f300000000800 */
[----:B------:R-:W4:Y:S08]  /*01f0*/  LDC R10, c[0x0][0x374] ;  /* 0x0000dd00ff0a7b82 */ /* 0x000f300000000800 */
[----:B------:R-:W4:Y:S01]  /*0200*/  LDC R11, c[0x0][0x378] ;  /* 0x0000de00ff0b7b82 */ /* 0x000f220000000800 */
[----:B0-----:R2:W-:Y:S07]  /*0210*/  STL.128 [R1+0x10], R16 ;  /* 0x0000101001007387 */ /* 0x0015ee0000100c00 */
[----:B------:R2:W0:Y:S01]  /*0220*/  LDC.64 R22, c[0x4][R0] ;  /* 0x0100000000167b82 */ /* 0x0004220000000a00 */
[----:B----4-:R2:W-:Y:S01]  /*0230*/  STL.128 [R1+0x20], R8 ;  /* 0x0000200801007387 */ /* 0x0105e20000100c00 */
[----:B---3--:R-:W-:Y:S01]  /*0240*/  DADD R2, R2, R4 ;  /* 0x0000000002027229 */ /* 0x008fe20000000004 */
[----:B-1----:R-:W-:Y:S01]  /*0250*/  IMAD.U32 R4, RZ, RZ, UR8 ;  /* 0x00000008ff047e24 */ /* 0x002fe2000f8e00ff */
[----:B------:R-:W-:-:S05]  /*0260*/  MOV R5, UR9 ;  /* 0x0000000900057c02 */ /* 0x000fca0008000f00 */
[----:B0-----:R2:W-:Y:S04]  /*0270*/  STG.E.64 desc[UR4][R20.64], R2 ;  /* 0x0000000214007986 */ /* 0x0015e8000c101b04 */
[----:B--2---:R-:W-:-:S07]  /*0280*/  LEPC R20, `(.L_x_0) ;  /* 0x000000001014794e */ /* 0x004fce0000000000 */
[----:B------:R-:W-:Y:S05]  /*0290*/  CALL.ABS.NOINC R22 ;  /* 0x0000000016007343 */ /* 0x000fea0003c00000 */
.L_x_0:
[----:B------:R-:W-:Y:S05]  /*02a0*/  EXIT ;  /* 0x000000000000794d */ /* 0x000fea0003800000 */
.L_x_1:
[----:B------:R-:W-:-:S00]  /*02b0*/  BRA `(.L_x_1) ;  /* 0xfffffffc00fc7947 */ /* 0x000fc0000383ffff */
[----:B------:R-:W-:-:S00]  /*02c0*/  NOP ;  /* 0x0000000000007918 */ /* 0x000fc00000000000 */
        /* <DEDUP_REMOVED lines=11> */
.L_x_2:


//--------------------- .nv.global.init           --------------------------
	.section	.nv.global.init,"aw",@progbits
.nv.global.init:
	.type		$str,@object
	.size		$str,(.L_0 - $str)
$str:
        /*0000*/ 	.byte	0x74, 0x68, 0x72, 0x65, 0x61, 0x64, 0x49, 0x64, 0x78, 0x3a, 0x28, 0x25, 0x64, 0x2c, 0x20, 0x25
        /*0010*/ 	.byte	0x64, 0x2c, 0x20, 0x25, 0x64, 0x29, 0x20, 0x62, 0x6c, 0x6f, 0x63, 0x6b, 0x49, 0x64, 0x78, 0x3a
        /*0020*/ 	.byte	0x28, 0x25, 0x64, 0x2c, 0x20, 0x25, 0x64, 0x2c, 0x20, 0x25, 0x64, 0x29, 0x20, 0x62, 0x6c, 0x6f
        /*0030*/ 	.byte	0x63, 0x6b, 0x44, 0x69, 0x6d, 0x3a, 0x28, 0x25, 0x64, 0x2c, 0x20, 0x25, 0x64, 0x2c, 0x20, 0x25
        /*0040*/ 	.byte	0x64, 0x29, 0x20, 0x67, 0x72, 0x69, 0x64, 0x44, 0x69, 0x6d, 0x3a, 0x28, 0x25, 0x64, 0x2c, 0x20
        /*0050*/ 	.byte	0x25, 0x64, 0x2c, 0x20, 0x25, 0x64, 0x29, 0x0a, 0x00
.L_0:


//--------------------- .nv.shared.reserved.0     --------------------------
	.section	.nv.shared.reserved.0,"aw",@nobits
	.weak		__nv_reservedSMEM_offset_0_alias
	.size		__nv_reservedSMEM_offset_0_alias, 0, 64
	.other		__nv_reservedSMEM_offset_0_alias,@"STO_CUDA_RESERVED_SHARED STV_DEFAULT"
__nv_reservedSMEM_offset_0_alias:
	.zero		0
	.zero		64


//--------------------- .nv.constant0._Z14sumArraysOnGpuPdS_S_ --------------------------
	.section	.nv.constant0._Z14sumArraysOnGpuPdS_S_,"a",@progbits
	.sectionflags	@""
	.align	4
.nv.constant0._Z14sumArraysOnGpuPdS_S_:
	.zero		920


//--------------------- SYMBOLS --------------------------

	.type		.nv.reservedSmem.offset0,@object
	.size		.nv.reservedSmem.offset0,0x4
	.type		vprintf,@function
